//
// Generated by NVIDIA NVVM Compiler
//
// Compiler Build ID: CL-36424714
// Cuda compilation tools, release 13.0, V13.0.88
// Based on NVVM 20.0.0
//

.version 9.0
.target sm_100
.address_size 64

	// .globl	_Z14kernelRegisterv
.extern .func  (.param .b32 func_retval0) vprintf
(
	.param .b64 vprintf_param_0,
	.param .b64 vprintf_param_1
)
;
.global .align 1 .b8 $str[33] = {84, 104, 114, 101, 97, 100, 32, 37, 100, 32, 104, 97, 115, 32, 114, 101, 103, 105, 115, 116, 101, 114, 32, 118, 97, 108, 32, 120, 61, 37, 100, 10};

.visible .entry _Z14kernelRegisterv()
{
	.local .align 8 .b8 	__local_depot0[8];
	.reg .b64 	%SP;
	.reg .b64 	%SPL;
	.reg .b32 	%r<4>;
	.reg .b64 	%rd<5>;

	mov.u64 	%SPL, __local_depot0;
	cvta.local.u64 	%SP, %SPL;
	add.u64 	%rd1, %SP, 0;
	add.u64 	%rd2, %SPL, 0;
	mov.u32 	%r1, %tid.x;
	st.local.v2.u32 	[%rd2], {%r1, %r1};
	mov.u64 	%rd3, $str;
	cvta.global.u64 	%rd4, %rd3;
	{ // callseq 0, 0
	.param .b64 param0;
	st.param.b64 	[param0], %rd4;
	.param .b64 param1;
	st.param.b64 	[param1], %rd1;
	.param .b32 retval0;
	call.uni (retval0), 
	vprintf, 
	(
	param0, 
	param1
	);
	ld.param.b32 	%r2, [retval0];
	} // callseq 0
	ret;

}


// ===== COMPILED SASS (sm_100) =====

	.target	sm_100

	.elftype	@"ET_EXEC"


//--------------------- .note.nv.tkinfo           --------------------------
	.section	.note.nv.tkinfo,"",@"SHT_NOTE"
	.sectionflags	@"SHF_NOTE_NV_TKINFO"
	.tkinfo
        /*0018*/ 	.word	0x00000002
        /*0030*/ 	.string	""
        /*0030*/ 	.string	"ptxas"
        /*0030*/ 	.string	"Cuda compilation tools, release 13.0, V13.0.88"
        /*0030*/ 	.string	"Build cuda_13.0.r13.0/compiler.36424714_0"
        /*0030*/ 	.string	"-arch sm_100 -m 64 "



//--------------------- .note.nv.cuinfo           --------------------------
	.section	.note.nv.cuinfo,"",@"SHT_NOTE"
	.sectionflags	@"SHF_NOTE_NV_CUINFO"
        /*0018*/ 	.short	0x0002
        /*001a*/ 	.short	0x0064
        /*001c*/ 	.short	0x0082
	.zero		2


//--------------------- .nv.info                  --------------------------
	.section	.nv.info,"",@"SHT_CUDA_INFO"
	.align	4


	//----- nvinfo : EIATTR_REGCOUNT
	.align		4
        /*0000*/ 	.byte	0x04, 0x2f
        /*0002*/ 	.short	(.L_2 - .L_1)
	.align		4
.L_1:
        /*0004*/ 	.word	index@(_Z14kernelRegisterv)
        /*0008*/ 	.word	0x00000018


	//----- nvinfo : EIATTR_FRAME_SIZE
	.align		4
.L_2:
        /*000c*/ 	.byte	0x04, 0x11
        /*000e*/ 	.short	(.L_4 - .L_3)
	.align		4
.L_3:
        /*0010*/ 	.word	index@(_Z14kernelRegisterv)
        /*0014*/ 	.word	0x00000008


	//----- nvinfo : EIATTR_MIN_STACK_SIZE
	.align		4
.L_4:
        /*0018*/ 	.byte	0x04, 0x12
        /*001a*/ 	.short	(.L_6 - .L_5)
	.align		4
.L_5:
        /*001c*/ 	.word	index@(_Z14kernelRegisterv)
        /*0020*/ 	.word	0x00000008
.L_6:


//--------------------- .nv.compat                --------------------------
	.section	.nv.compat,"",@"SHT_CUDA_COMPAT_INFO"
	.align	4
        /*0000*/ 	.byte	0x02, 0x09, 0x00, 0x00, 0x02, 0x02, 0x01, 0x00, 0x02, 0x05, 0x05, 0x00, 0x03, 0x07, 0x01, 0x01
        /*0010*/ 	.byte	0x02, 0x03, 0x00, 0x00, 0x02, 0x06, 0x01, 0x00, 0x04, 0x0b, 0x08, 0x00, 0x09, 0x00, 0x00, 0x00
        /*0020*/ 	.byte	0x00, 0x00, 0x00, 0x00


//--------------------- .nv.info._Z14kernelRegisterv --------------------------
	.section	.nv.info._Z14kernelRegisterv,"",@"SHT_CUDA_INFO"
	.sectionflags	@""
	.align	4


	//----- nvinfo : EIATTR_CUDA_API_VERSION
	.align		4
        /*0000*/ 	.byte	0x04, 0x37
        /*0002*/ 	.short	(.L_8 - .L_7)
.L_7:
        /*0004*/ 	.word	0x00000082


	//----- nvinfo : EIATTR_SPARSE_MMA_MASK
	.align		4
.L_8:
        /*0008*/ 	.byte	0x03, 0x50
        /*000a*/ 	.short	0x0000


	//----- nvinfo : EIATTR_MAXREG_COUNT
	.align		4
        /*000c*/ 	.byte	0x03, 0x1b
        /*000e*/ 	.short	0x00ff


	//----- nvinfo : EIATTR_EXTERNS
	.align		4
        /*0010*/ 	.byte	0x04, 0x0f
        /*0012*/ 	.short	(.L_10 - .L_9)


	//   ....[0]....
	.align		4
.L_9:
        /*0014*/ 	.word	index@(vprintf)


	//----- nvinfo : EIATTR_MERCURY_ISA_VERSION
	.align		4
.L_10:
        /*0018*/ 	.byte	0x03, 0x5f
        /*001a*/ 	.short	0x0101


	//----- nvinfo : EIATTR_VRC_CTA_INIT_COUNT
	.align		4
        /*001c*/ 	.byte	0x02, 0x4a
	.zero		1
	.zero		1


	//----- nvinfo : EIATTR_SYSCALL_OFFSETS
	.align		4
        /*0020*/ 	.byte	0x04, 0x46
        /*0022*/ 	.short	(.L_12 - .L_11)


	//   ....[0]....
.L_11:
        /*0024*/ 	.word	0x000000f0


	//----- nvinfo : EIATTR_EXIT_INSTR_OFFSETS
	.align		4
.L_12:
        /*0028*/ 	.byte	0x04, 0x1c
        /*002a*/ 	.short	(.L_14 - .L_13)


	//   ....[0]....
.L_13:
        /*002c*/ 	.word	0x00000100


	//----- nvinfo : EIATTR_SW_WAR
	.align		4
.L_14:
        /*0030*/ 	.byte	0x04, 0x36
        /*0032*/ 	.short	(.L_16 - .L_15)
.L_15:
        /*0034*/ 	.word	0x00000008
.L_16:


//--------------------- .nv.callgraph             --------------------------
	.section	.nv.callgraph,"",@"SHT_CUDA_CALLGRAPH"
	.align	4
	.sectionentsize	8
	.align		4
        /*0000*/ 	.word	0x00000000
	.align		4
        /*0004*/ 	.word	0xffffffff
	.align		4
        /*0008*/ 	.word	index@(_Z14kernelRegisterv)
	.align		4
        /*000c*/ 	.word	index@(vprintf)
	.align		4
        /*0010*/ 	.word	0x00000000
	.align		4
        /*0014*/ 	.word	0xfffffffe
	.align		4
        /*0018*/ 	.word	0x00000000
	.align		4
        /*001c*/ 	.word	0xfffffffd
	.align		4
        /*0020*/ 	.word	0x00000000
	.align		4
        /*0024*/ 	.word	0xfffffffc


//--------------------- .nv.constant4             --------------------------
	.section	.nv.constant4,"a",@progbits
	.align	8
	.align		8
.nv.constant4:
        /*0000*/ 	.dword	vprintf
	.align		8
        /*0008*/ 	.dword	$str


//--------------------- .text._Z14kernelRegisterv --------------------------
	.section	.text._Z14kernelRegisterv,"ax",@progbits
	.align	128
        .global         _Z14kernelRegisterv
        .type           _Z14kernelRegisterv,@function
        .size           _Z14kernelRegisterv,(.L_x_2 - _Z14kernelRegisterv)
        .other          _Z14kernelRegisterv,@"STO_CUDA_ENTRY STV_DEFAULT"
_Z14kernelRegisterv:
.text._Z14kernelRegisterv:
[----:B------:R-:W0:Y:S01]  /*0000*/  LDC R1, c[0x0][0x37c] ;  /* 0x0000df00ff017b82 */ /* 0x000e220000000800 */
[----:B------:R-:W1:Y:S01]  /*0010*/  S2R R8, SR_TID.X ;  /* 0x0000000000087919 */ /* 0x000e620000002100 */
[----:B0-----:R-:W-:Y:S01]  /*0020*/  VIADD R1, R1, 0xfffffff8 ;  /* 0xfffffff801017836 */ /* 0x001fe20000000000 */
[----:B------:R-:W-:Y:S01]  /*0030*/  MOV R0, 0x0 ;  /* 0x0000000000007802 */ /* 0x000fe20000000f00 */
[----:B------:R-:W0:Y:S04]  /*0040*/  LDCU UR4, c[0x0][0x2f8] ;  /* 0x00005f00ff0477ac */ /* 0x000e280008000800 */
[----:B------:R2:W3:Y:S01]  /*0050*/  LDC.64 R2, c[0x4][R0] ;  /* 0x0100000000027b82 */ /* 0x0004e20000000a00 */
[----:B------:R-:W4:Y:S01]  /*0060*/  LDCU.64 UR6, c[0x4][0x8] ;  /* 0x01000100ff0677ac */ /* 0x000f220008000a00 */
[----:B------:R-:W5:Y:S01]  /*0070*/  LDCU UR5, c[0x0][0x2fc] ;  /* 0x00005f80ff0577ac */ /* 0x000f620008000800 */
[----:B0-----:R-:W-:-:S02]  /*0080*/  IADD3 R6, P0, PT, R1, UR4, RZ ;  /* 0x0000000401067c10 */ /* 0x001fc4000ff1e0ff */
[----:B----4-:R-:W-:Y:S01]  /*0090*/  MOV R4, UR6 ;  /* 0x0000000600047c02 */ /* 0x010fe20008000f00 */
[----:B------:R-:W-:Y:S01]  /*00a0*/  IMAD.U32 R5, RZ, RZ, UR7 ;  /* 0x00000007ff057e24 */ /* 0x000fe2000f8e00ff */
[----:B-----5:R-:W-:Y:S01]  /*00b0*/  IADD3.X R7, PT, PT, RZ, UR5, RZ, P0, !PT ;  /* 0x00000005ff077c10 */ /* 0x020fe200087fe4ff */
[----:B-1----:R-:W-:-:S05]  /*00c0*/  IMAD.MOV.U32 R9, RZ, RZ, R8 ;  /* 0x000000ffff097224 */ /* 0x002fca00078e0008 */
[----:B------:R2:W-:Y:S03]  /*00d0*/  STL.64 [R1], R8 ;  /* 0x0000000801007387 */ /* 0x0005e60000100a00 */
[----:B------:R-:W-:-:S07]  /*00e0*/  LEPC R20, `(.L_x_0) ;  /* 0x000000001014794e */ /* 0x000fce0000000000 */
[----:B--23--:R-:W-:Y:S05]  /*00f0*/  CALL.ABS.NOINC R2 ;  /* 0x0000000002007343 */ /* 0x00cfea0003c00000 */
.L_x_0:
[----:B------:R-:W-:Y:S05]  /*0100*/  EXIT ;  /* 0x000000000000794d */ /* 0x000fea0003800000 */
.L_x_1:
[----:B------:R-:W-:-:S00]  /*0110*/  BRA `(.L_x_1) ;  /* 0xfffffffc00fc7947 */ /* 0x000fc0000383ffff */
[----:B------:R-:W-:-:S00]  /*0120*/  NOP ;  /* 0x0000000000007918 */ /* 0x000fc00000000000 */
        /* <DEDUP_REMOVED lines=13> */
.L_x_2:


//--------------------- .nv.global.init           --------------------------
	.section	.nv.global.init,"aw",@progbits
.nv.global.init:
	.type		$str,@object
	.size		$str,(.L_0 - $str)
$str:
        /*0000*/ 	.byte	0x54, 0x68, 0x72, 0x65, 0x61, 0x64, 0x20, 0x25, 0x64, 0x20, 0x68, 0x61, 0x73, 0x20, 0x72, 0x65
        /*0010*/ 	.byte	0x67, 0x69, 0x73, 0x74, 0x65, 0x72, 0x20, 0x76, 0x61, 0x6c, 0x20, 0x78, 0x3d, 0x25, 0x64, 0x0a
        /*0020*/ 	.byte	0x00
.L_0:


//--------------------- .nv.shared.reserved.0     --------------------------
	.section	.nv.shared.reserved.0,"aw",@nobits
	.weak		__nv_reservedSMEM_offset_0_alias
	.size		__nv_reservedSMEM_offset_0_alias, 0, 64
	.other		__nv_reservedSMEM_offset_0_alias,@"STO_CUDA_RESERVED_SHARED STV_DEFAULT"
__nv_reservedSMEM_offset_0_alias:
	.zero		0
	.zero		64


//--------------------- .nv.constant0._Z14kernelRegisterv --------------------------
	.section	.nv.constant0._Z14kernelRegisterv,"a",@progbits
	.sectionflags	@""
	.align	4
.nv.constant0._Z14kernelRegisterv:
	.zero		896


//--------------------- SYMBOLS --------------------------

	.type		.nv.reservedSmem.offset0,@object
	.size		.nv.reservedSmem.offset0,0x4
	.type		vprintf,@function
